//
// Generated by NVIDIA NVVM Compiler
//
// Compiler Build ID: CL-36424714
// Cuda compilation tools, release 13.0, V13.0.88
// Based on NVVM 20.0.0
//

.version 9.0
.target sm_100
.address_size 64

	// .globl	_Z4sqrtPfi
// _ZZ4sqrtPfiE1s has been demoted

.visible .entry _Z4sqrtPfi(
	.param .u64 .ptr .align 1 _Z4sqrtPfi_param_0,
	.param .u32 _Z4sqrtPfi_param_1
)
{
	.reg .b32 	%r<8>;
	.reg .b32 	%f<4>;
	.reg .b64 	%rd<5>;
	// demoted variable
	.shared .align 4 .b8 _ZZ4sqrtPfiE1s[2048];
	ld.param.u64 	%rd1, [_Z4sqrtPfi_param_0];
	cvta.to.global.u64 	%rd2, %rd1;
	mov.u32 	%r1, %tid.x;
	mov.u32 	%r2, %ctaid.x;
	mov.u32 	%r3, %ntid.x;
	mad.lo.s32 	%r4, %r2, %r3, %r1;
	mul.wide.s32 	%rd3, %r4, 4;
	add.s64 	%rd4, %rd2, %rd3;
	ld.global.f32 	%f1, [%rd4];
	shl.b32 	%r5, %r1, 2;
	mov.u32 	%r6, _ZZ4sqrtPfiE1s;
	add.s32 	%r7, %r6, %r5;
	st.shared.f32 	[%r7], %f1;
	bar.sync 	0;
	ld.shared.f32 	%f2, [%r7];
	sqrt.rn.f32 	%f3, %f2;
	st.global.f32 	[%rd4], %f3;
	ret;

}


// ===== COMPILED SASS (sm_100) =====

	.target	sm_100

	.elftype	@"ET_EXEC"


//--------------------- .note.nv.tkinfo           --------------------------
	.section	.note.nv.tkinfo,"",@"SHT_NOTE"
	.sectionflags	@"SHF_NOTE_NV_TKINFO"
	.tkinfo
        /*0018*/ 	.word	0x00000002
        /*0030*/ 	.string	""
        /*0030*/ 	.string	"ptxas"
        /*0030*/ 	.string	"Cuda compilation tools, release 13.0, V13.0.88"
        /*0030*/ 	.string	"Build cuda_13.0.r13.0/compiler.36424714_0"
        /*0030*/ 	.string	"-arch sm_100 -m 64 "



//--------------------- .note.nv.cuinfo           --------------------------
	.section	.note.nv.cuinfo,"",@"SHT_NOTE"
	.sectionflags	@"SHF_NOTE_NV_CUINFO"
        /*0018*/ 	.short	0x0002
        /*001a*/ 	.short	0x0064
        /*001c*/ 	.short	0x0082
	.zero		2


//--------------------- .nv.info                  --------------------------
	.section	.nv.info,"",@"SHT_CUDA_INFO"
	.align	4


	//----- nvinfo : EIATTR_REGCOUNT
	.align		4
        /*0000*/ 	.byte	0x04, 0x2f
        /*0002*/ 	.short	(.L_1 - .L_0)
	.align		4
.L_0:
        /*0004*/ 	.word	index@(_Z4sqrtPfi)
        /*0008*/ 	.word	0x0000000c


	//----- nvinfo : EIATTR_FRAME_SIZE
	.align		4
.L_1:
        /*000c*/ 	.byte	0x04, 0x11
        /*000e*/ 	.short	(.L_3 - .L_2)
	.align		4
.L_2:
        /*0010*/ 	.word	index@($__internal_0_$__cuda_sm20_sqrt_rn_f32_slowpath)
        /*0014*/ 	.word	0x00000000


	//----- nvinfo : EIATTR_FRAME_SIZE
	.align		4
.L_3:
        /*0018*/ 	.byte	0x04, 0x11
        /*001a*/ 	.short	(.L_5 - .L_4)
	.align		4
.L_4:
        /*001c*/ 	.word	index@(_Z4sqrtPfi)
        /*0020*/ 	.word	0x00000000


	//----- nvinfo : EIATTR_MIN_STACK_SIZE
	.align		4
.L_5:
        /*0024*/ 	.byte	0x04, 0x12
        /*0026*/ 	.short	(.L_7 - .L_6)
	.align		4
.L_6:
        /*0028*/ 	.word	index@(_Z4sqrtPfi)
        /*002c*/ 	.word	0x00000000
.L_7:


//--------------------- .nv.compat                --------------------------
	.section	.nv.compat,"",@"SHT_CUDA_COMPAT_INFO"
	.align	4
        /*0000*/ 	.byte	0x02, 0x09, 0x00, 0x00, 0x02, 0x02, 0x01, 0x00, 0x02, 0x05, 0x05, 0x00, 0x03, 0x07, 0x01, 0x01
        /*0010*/ 	.byte	0x02, 0x03, 0x00, 0x00, 0x02, 0x06, 0x01, 0x00, 0x04, 0x0b, 0x08, 0x00, 0x01, 0x00, 0x00, 0x00
        /*0020*/ 	.byte	0x00, 0x00, 0x00, 0x00


//--------------------- .nv.info._Z4sqrtPfi       --------------------------
	.section	.nv.info._Z4sqrtPfi,"",@"SHT_CUDA_INFO"
	.sectionflags	@""
	.align	4


	//----- nvinfo : EIATTR_CUDA_API_VERSION
	.align		4
        /*0000*/ 	.byte	0x04, 0x37
        /*0002*/ 	.short	(.L_9 - .L_8)
.L_8:
        /*0004*/ 	.word	0x00000082


	//----- nvinfo : EIATTR_KPARAM_INFO
	.align		4
.L_9:
        /*0008*/ 	.byte	0x04, 0x17
        /*000a*/ 	.short	(.L_11 - .L_10)
.L_10:
        /*000c*/ 	.word	0x00000000
        /*0010*/ 	.short	0x0001
        /*0012*/ 	.short	0x0008
        /*0014*/ 	.byte	0x00, 0xf0, 0x11, 0x00


	//----- nvinfo : EIATTR_KPARAM_INFO
	.align		4
.L_11:
        /*0018*/ 	.byte	0x04, 0x17
        /*001a*/ 	.short	(.L_13 - .L_12)
.L_12:
        /*001c*/ 	.word	0x00000000
        /*0020*/ 	.short	0x0000
        /*0022*/ 	.short	0x0000
        /*0024*/ 	.byte	0x00, 0xf5, 0x21, 0x00


	//----- nvinfo : EIATTR_SPARSE_MMA_MASK
	.align		4
.L_13:
        /*0028*/ 	.byte	0x03, 0x50
        /*002a*/ 	.short	0x0000


	//----- nvinfo : EIATTR_MAXREG_COUNT
	.align		4
        /*002c*/ 	.byte	0x03, 0x1b
        /*002e*/ 	.short	0x00ff


	//----- nvinfo : EIATTR_NUM_BARRIERS
	.align		4
        /*0030*/ 	.byte	0x02, 0x4c
        /*0032*/ 	.byte	0x01
	.zero		1


	//----- nvinfo : EIATTR_MERCURY_ISA_VERSION
	.align		4
        /*0034*/ 	.byte	0x03, 0x5f
        /*0036*/ 	.short	0x0101


	//----- nvinfo : EIATTR_VRC_CTA_INIT_COUNT
	.align		4
        /*0038*/ 	.byte	0x02, 0x4a
	.zero		1
	.zero		1


	//----- nvinfo : EIATTR_EXIT_INSTR_OFFSETS
	.align		4
        /*003c*/ 	.byte	0x04, 0x1c
        /*003e*/ 	.short	(.L_15 - .L_14)


	//   ....[0]....
.L_14:
        /*0040*/ 	.word	0x000001f0


	//----- nvinfo : EIATTR_CRS_STACK_SIZE
	.align		4
.L_15:
        /*0044*/ 	.byte	0x04, 0x1e
        /*0046*/ 	.short	(.L_17 - .L_16)
.L_16:
        /*0048*/ 	.word	0x00000000


	//----- nvinfo : EIATTR_CBANK_PARAM_SIZE
	.align		4
.L_17:
        /*004c*/ 	.byte	0x03, 0x19
        /*004e*/ 	.short	0x000c


	//----- nvinfo : EIATTR_PARAM_CBANK
	.align		4
        /*0050*/ 	.byte	0x04, 0x0a
        /*0052*/ 	.short	(.L_19 - .L_18)
	.align		4
.L_18:
        /*0054*/ 	.word	index@(.nv.constant0._Z4sqrtPfi)
        /*0058*/ 	.short	0x0380
        /*005a*/ 	.short	0x000c


	//----- nvinfo : EIATTR_SW_WAR
	.align		4
.L_19:
        /*005c*/ 	.byte	0x04, 0x36
        /*005e*/ 	.short	(.L_21 - .L_20)
.L_20:
        /*0060*/ 	.word	0x00000008
.L_21:


//--------------------- .nv.callgraph             --------------------------
	.section	.nv.callgraph,"",@"SHT_CUDA_CALLGRAPH"
	.align	4
	.sectionentsize	8
	.align		4
        /*0000*/ 	.word	0x00000000
	.align		4
        /*0004*/ 	.word	0xffffffff
	.align		4
        /*0008*/ 	.word	0x00000000
	.align		4
        /*000c*/ 	.word	0xfffffffe
	.align		4
        /*0010*/ 	.word	0x00000000
	.align		4
        /*0014*/ 	.word	0xfffffffd
	.align		4
        /*0018*/ 	.word	0x00000000
	.align		4
        /*001c*/ 	.word	0xfffffffc


//--------------------- .text._Z4sqrtPfi          --------------------------
	.section	.text._Z4sqrtPfi,"ax",@progbits
	.align	128
        .global         _Z4sqrtPfi
        .type           _Z4sqrtPfi,@function
        .size           _Z4sqrtPfi,(.L_x_5 - _Z4sqrtPfi)
        .other          _Z4sqrtPfi,@"STO_CUDA_ENTRY STV_DEFAULT"
_Z4sqrtPfi:
.text._Z4sqrtPfi:
[----:B------:R-:W-:Y:S01]  /*0000*/  LDC R1, c[0x0][0x37c] ;  /* 0x0000df00ff017b82 */ /* 0x000fe20000000800 */
[----:B------:R-:W0:Y:S07]  /*0010*/  S2R R4, SR_TID.X ;  /* 0x0000000000047919 */ /* 0x000e2e0000002100 */
[----:B------:R-:W0:Y:S01]  /*0020*/  S2UR UR4, SR_CTAID.X ;  /* 0x00000000000479c3 */ /* 0x000e220000002500 */
[----:B------:R-:W1:Y:S07]  /*0030*/  LDCU.64 UR6, c[0x0][0x358] ;  /* 0x00006b00ff0677ac */ /* 0x000e6e0008000a00 */
[----:B------:R-:W0:Y:S08]  /*0040*/  LDC R5, c[0x0][0x360] ;  /* 0x0000d800ff057b82 */ /* 0x000e300000000800 */
[----:B------:R-:W2:Y:S01]  /*0050*/  LDC.64 R2, c[0x0][0x380] ;  /* 0x0000e000ff027b82 */ /* 0x000ea20000000a00 */
[----:B0-----:R-:W-:-:S04]  /*0060*/  IMAD R5, R5, UR4, R4 ;  /* 0x0000000405057c24 */ /* 0x001fc8000f8e0204 */
[----:B--2---:R-:W-:-:S05]  /*0070*/  IMAD.WIDE R2, R5, 0x4, R2 ;  /* 0x0000000405027825 */ /* 0x004fca00078e0202 */
[----:B-1----:R-:W2:Y:S01]  /*0080*/  LDG.E R0, desc[UR6][R2.64] ;  /* 0x0000000602007981 */ /* 0x002ea2000c1e1900 */
[----:B------:R-:W0:Y:S01]  /*0090*/  S2UR UR5, SR_CgaCtaId ;  /* 0x00000000000579c3 */ /* 0x000e220000008800 */
[----:B------:R-:W-:Y:S01]  /*00a0*/  UMOV UR4, 0x400 ;  /* 0x0000040000047882 */ /* 0x000fe20000000000 */
[----:B------:R-:W-:Y:S01]  /*00b0*/  BSSY.RECONVERGENT B0, `(.L_x_0) ;  /* 0x0000012000007945 */ /* 0x000fe20003800200 */
[----:B0-----:R-:W-:-:S06]  /*00c0*/  ULEA UR4, UR5, UR4, 0x18 ;  /* 0x0000000405047291 */ /* 0x001fcc000f8ec0ff */
[----:B------:R-:W-:-:S05]  /*00d0*/  LEA R5, R4, UR4, 0x2 ;  /* 0x0000000404057c11 */ /* 0x000fca000f8e10ff */
[----:B--2---:R-:W-:Y:S01]  /*00e0*/  STS [R5], R0 ;  /* 0x0000000005007388 */ /* 0x004fe20000000800 */
[----:B------:R-:W-:Y:S06]  /*00f0*/  BAR.SYNC.DEFER_BLOCKING 0x0 ;  /* 0x0000000000007b1d */ /* 0x000fec0000010000 */
[----:B------:R-:W0:Y:S02]  /*0100*/  LDS R4, [R5] ;  /* 0x0000000005047984 */ /* 0x000e240000000800 */
[----:B0-----:R-:W-:Y:S01]  /*0110*/  IADD3 R6, PT, PT, R4, -0xd000000, RZ ;  /* 0xf300000004067810 */ /* 0x001fe20007ffe0ff */
[----:B------:R0:W1:Y:S03]  /*0120*/  MUFU.RSQ R7, R4 ;  /* 0x0000000400077308 */ /* 0x0000660000001400 */
[----:B------:R-:W-:-:S13]  /*0130*/  ISETP.GT.U32.AND P0, PT, R6, 0x727fffff, PT ;  /* 0x727fffff0600780c */ /* 0x000fda0003f04070 */
[----:B0-----:R-:W-:Y:S05]  /*0140*/  @!P0 BRA `(.L_x_1) ;  /* 0x0000000000108947 */ /* 0x001fea0003800000 */
[----:B------:R-:W-:-:S07]  /*0150*/  MOV R9, 0x170 ;  /* 0x0000017000097802 */ /* 0x000fce0000000f00 */
[----:B-1----:R-:W-:Y:S05]  /*0160*/  CALL.REL.NOINC `($__internal_0_$__cuda_sm20_sqrt_rn_f32_slowpath) ;  /* 0x0000000000247944 */ /* 0x002fea0003c00000 */
[----:B------:R-:W-:Y:S01]  /*0170*/  MOV R5, R0 ;  /* 0x0000000000057202 */ /* 0x000fe20000000f00 */
[----:B------:R-:W-:Y:S06]  /*0180*/  BRA `(.L_x_2) ;  /* 0x0000000000107947 */ /* 0x000fec0003800000 */
.L_x_1:
[----:B-1----:R-:W-:Y:S01]  /*0190*/  FMUL.FTZ R5, R4, R7 ;  /* 0x0000000704057220 */ /* 0x002fe20000410000 */
[----:B------:R-:W-:-:S03]  /*01a0*/  FMUL.FTZ R7, R7, 0.5 ;  /* 0x3f00000007077820 */ /* 0x000fc60000410000 */
[----:B------:R-:W-:-:S04]  /*01b0*/  FFMA R4, -R5, R5, R4 ;  /* 0x0000000505047223 */ /* 0x000fc80000000104 */
[----:B------:R-:W-:-:S07]  /*01c0*/  FFMA R5, R4, R7, R5 ;  /* 0x0000000704057223 */ /* 0x000fce0000000005 */
.L_x_2:
[----:B------:R-:W-:Y:S05]  /*01d0*/  BSYNC.RECONVERGENT B0 ;  /* 0x0000000000007941 */ /* 0x000fea0003800200 */
.L_x_0:
[----:B------:R-:W-:Y:S01]  /*01e0*/  STG.E desc[UR6][R2.64], R5 ;  /* 0x0000000502007986 */ /* 0x000fe2000c101906 */
[----:B------:R-:W-:Y:S05]  /*01f0*/  EXIT ;  /* 0x000000000000794d */ /* 0x000fea0003800000 */
        .weak           $__internal_0_$__cuda_sm20_sqrt_rn_f32_slowpath
        .type           $__internal_0_$__cuda_sm20_sqrt_rn_f32_slowpath,@function
        .size           $__internal_0_$__cuda_sm20_sqrt_rn_f32_slowpath,(.L_x_5 - $__internal_0_$__cuda_sm20_sqrt_rn_f32_slowpath)
$__internal_0_$__cuda_sm20_sqrt_rn_f32_slowpath:
[----:B------:R-:W-:-:S13]  /*0200*/  LOP3.LUT P0, RZ, R4, 0x7fffffff, RZ, 0xc0, !PT ;  /* 0x7fffffff04ff7812 */ /* 0x000fda000780c0ff */
[----:B------:R-:W-:Y:S05]  /*0210*/  @!P0 BRA `(.L_x_3) ;  /* 0x0000000000448947 */ /* 0x000fea0003800000 */
[----:B------:R-:W-:Y:S02]  /*0220*/  FSETP.GEU.FTZ.AND P0, PT, R4, RZ, PT ;  /* 0x000000ff0400720b */ /* 0x000fe40003f1e000 */
[----:B------:R-:W-:-:S11]  /*0230*/  MOV R0, R4 ;  /* 0x0000000400007202 */ /* 0x000fd60000000f00 */
[----:B------:R-:W-:Y:S01]  /*0240*/  @!P0 MOV R4, 0x7fffffff ;  /* 0x7fffffff00048802 */ /* 0x000fe20000000f00 */
[----:B------:R-:W-:Y:S06]  /*0250*/  @!P0 BRA `(.L_x_3) ;  /* 0x0000000000348947 */ /* 0x000fec0003800000 */
[----:B------:R-:W-:-:S13]  /*0260*/  FSETP.GTU.FTZ.AND P0, PT, |R0|, +INF , PT ;  /* 0x7f8000000000780b */ /* 0x000fda0003f1c200 */
[----:B------:R-:W-:Y:S01]  /*0270*/  @P0 FADD.FTZ R4, R0, 1 ;  /* 0x3f80000000040421 */ /* 0x000fe20000010000 */
[----:B------:R-:W-:Y:S06]  /*0280*/  @P0 BRA `(.L_x_3) ;  /* 0x0000000000280947 */ /* 0x000fec0003800000 */
[----:B------:R-:W-:-:S13]  /*0290*/  FSETP.NEU.FTZ.AND P0, PT, |R0|, +INF , PT ;  /* 0x7f8000000000780b */ /* 0x000fda0003f1d200 */
[----:B------:R-:W-:-:S04]  /*02a0*/  @P0 FFMA R5, R0, 1.84467440737095516160e+19, RZ ;  /* 0x5f80000000050823 */ /* 0x000fc800000000ff */
[----:B------:R-:W0:Y:S02]  /*02b0*/  @P0 MUFU.RSQ R4, R5 ;  /* 0x0000000500040308 */ /* 0x000e240000001400 */
[----:B0-----:R-:W-:Y:S01]  /*02c0*/  @P0 FMUL.FTZ R6, R5, R4 ;  /* 0x0000000405060220 */ /* 0x001fe20000410000 */
[----:B------:R-:W-:Y:S01]  /*02d0*/  @P0 FMUL.FTZ R8, R4, 0.5 ;  /* 0x3f00000004080820 */ /* 0x000fe20000410000 */
[----:B------:R-:W-:Y:S02]  /*02e0*/  @!P0 MOV R4, R0 ;  /* 0x0000000000048202 */ /* 0x000fe40000000f00 */
[----:B------:R-:W-:-:S04]  /*02f0*/  @P0 FADD.FTZ R7, -R6, -RZ ;  /* 0x800000ff06070221 */ /* 0x000fc80000010100 */
[----:B------:R-:W-:-:S04]  /*0300*/  @P0 FFMA R7, R6, R7, R5 ;  /* 0x0000000706070223 */ /* 0x000fc80000000005 */
[----:B------:R-:W-:-:S04]  /*0310*/  @P0 FFMA R7, R7, R8, R6 ;  /* 0x0000000807070223 */ /* 0x000fc80000000006 */
[----:B------:R-:W-:-:S07]  /*0320*/  @P0 FMUL.FTZ R4, R7, 2.3283064365386962891e-10 ;  /* 0x2f80000007040820 */ /* 0x000fce0000410000 */
.L_x_3:
[----:B------:R-:W-:Y:S01]  /*0330*/  HFMA2 R5, -RZ, RZ, 0, 0 ;  /* 0x00000000ff057431 */ /* 0x000fe200000001ff */
[----:B------:R-:W-:Y:S02]  /*0340*/  MOV R0, R4 ;  /* 0x0000000400007202 */ /* 0x000fe40000000f00 */
[----:B------:R-:W-:-:S04]  /*0350*/  MOV R4, R9 ;  /* 0x0000000900047202 */ /* 0x000fc80000000f00 */
[----:B------:R-:W-:Y:S05]  /*0360*/  RET.REL.NODEC R4 `(_Z4sqrtPfi) ;  /* 0xfffffffc04247950 */ /* 0x000fea0003c3ffff */
.L_x_4:
[----:B------:R-:W-:-:S00]  /*0370*/  BRA `(.L_x_4) ;  /* 0xfffffffc00fc7947 */ /* 0x000fc0000383ffff */
[----:B------:R-:W-:-:S00]  /*0380*/  NOP ;  /* 0x0000000000007918 */ /* 0x000fc00000000000 */
[----:B------:R-:W-:-:S00]  /*0390*/  NOP ;  /* 0x0000000000007918 */ /* 0x000fc00000000000 */
[----:B------:R-:W-:-:S00]  /*03a0*/  NOP ;  /* 0x0000000000007918 */ /* 0x000fc00000000000 */
[----:B------:R-:W-:-:S00]  /*03b0*/  NOP ;  /* 0x0000000000007918 */ /* 0x000fc00000000000 */
[----:B------:R-:W-:-:S00]  /*03c0*/  NOP ;  /* 0x0000000000007918 */ /* 0x000fc00000000000 */
[----:B------:R-:W-:-:S00]  /*03d0*/  NOP ;  /* 0x0000000000007918 */ /* 0x000fc00000000000 */
[----:B------:R-:W-:-:S00]  /*03e0*/  NOP ;  /* 0x0000000000007918 */ /* 0x000fc00000000000 */
[----:B------:R-:W-:-:S00]  /*03f0*/  NOP ;  /* 0x0000000000007918 */ /* 0x000fc00000000000 */
.L_x_5:


//--------------------- .nv.shared._Z4sqrtPfi     --------------------------
	.section	.nv.shared._Z4sqrtPfi,"aw",@nobits
	.sectionflags	@""
	.align	4
.nv.shared._Z4sqrtPfi:
	.zero		3072


//--------------------- .nv.shared.reserved.0     --------------------------
	.section	.nv.shared.reserved.0,"aw",@nobits
	.weak		__nv_reservedSMEM_offset_0_alias
	.size		__nv_reservedSMEM_offset_0_alias, 0, 64
	.other		__nv_reservedSMEM_offset_0_alias,@"STO_CUDA_RESERVED_SHARED STV_DEFAULT"
__nv_reservedSMEM_offset_0_alias:
	.zero		0
	.zero		64


//--------------------- .nv.constant0._Z4sqrtPfi  --------------------------
	.section	.nv.constant0._Z4sqrtPfi,"a",@progbits
	.sectionflags	@""
	.align	4
.nv.constant0._Z4sqrtPfi:
	.zero		908


//--------------------- SYMBOLS --------------------------

	.type		.nv.reservedSmem.offset0,@object
	.size		.nv.reservedSmem.offset0,0x4
	.type		.nv.reservedSmem.cap,@object
	.size		.nv.reservedSmem.cap,0x4
